//
// Generated by NVIDIA NVVM Compiler
//
// Compiler Build ID: CL-36424714
// Cuda compilation tools, release 13.0, V13.0.88
// Based on NVVM 20.0.0
//

.version 9.0
.target sm_100
.address_size 64

	// .globl	default_function_kernel_1
// _ZZ25default_function_kernel_3E11ph_3_shared has been demoted

.visible .entry default_function_kernel_1(
	.param .u64 .ptr .align 1 default_function_kernel_1_param_0,
	.param .u64 .ptr .align 1 default_function_kernel_1_param_1
)
.maxntid 32
{
	.reg .pred 	%p<7>;
	.reg .b32 	%r<11>;
	.reg .b32 	%f<39>;
	.reg .b64 	%rd<9>;

	ld.param.u64 	%rd1, [default_function_kernel_1_param_0];
	ld.param.u64 	%rd2, [default_function_kernel_1_param_1];
	cvta.to.global.u64 	%rd3, %rd2;
	mov.u32 	%r3, %ctaid.x;
	shl.b32 	%r4, %r3, 5;
	mov.u32 	%r5, %tid.x;
	or.b32  	%r1, %r4, %r5;
	mul.wide.u32 	%rd4, %r1, 4;
	add.s64 	%rd5, %rd3, %rd4;
	ld.global.nc.f32 	%f1, [%rd5];
	abs.f32 	%f2, %f1;
	fma.rn.f32 	%f7, %f1, %f1, 0f3F800000;
	rsqrt.approx.ftz.f32 	%f8, %f7;
	fma.rn.f32 	%f9, %f7, %f8, 0f3F800000;
	rcp.approx.ftz.f32 	%f10, %f9;
	mul.f32 	%f11, %f2, %f10;
	fma.rn.f32 	%f12, %f2, %f11, %f2;
	setp.gt.f32 	%p1, %f2, 0f4B000000;
	selp.f32 	%f3, %f2, %f12, %p1;
	mov.f32 	%f13, 0f3F800000;
	add.rz.f32 	%f14, %f3, %f13;
	mov.b32 	%r6, %f14;
	add.s32 	%r7, %r6, -1061158912;
	and.b32  	%r8, %r7, -8388608;
	mov.b32 	%r2, %f3;
	sub.s32 	%r9, %r2, %r8;
	mov.b32 	%f15, %r9;
	sub.s32 	%r10, 1082130432, %r8;
	mov.b32 	%f16, %r10;
	fma.rn.f32 	%f17, %f16, 0f3E800000, 0fBF800000;
	add.f32 	%f18, %f17, %f15;
	cvt.rn.f32.s32 	%f19, %r8;
	mul.f32 	%f20, %f19, 0f34000000;
	fma.rn.f32 	%f21, %f18, 0fBD39BF78, 0f3DD80012;
	fma.rn.f32 	%f22, %f21, %f18, 0fBE0778E0;
	fma.rn.f32 	%f23, %f22, %f18, 0f3E146475;
	fma.rn.f32 	%f24, %f23, %f18, 0fBE2A68DD;
	fma.rn.f32 	%f25, %f24, %f18, 0f3E4CAF9E;
	fma.rn.f32 	%f26, %f25, %f18, 0fBE800042;
	fma.rn.f32 	%f27, %f26, %f18, 0f3EAAAAE6;
	fma.rn.f32 	%f28, %f27, %f18, 0fBF000000;
	mul.f32 	%f29, %f18, %f28;
	fma.rn.f32 	%f30, %f29, %f18, %f18;
	fma.rn.f32 	%f38, %f20, 0f3F317218, %f30;
	setp.lt.u32 	%p2, %r2, 2139095040;
	@%p2 bra 	$L__BB0_2;
	setp.gt.s32 	%p3, %r2, -1082130432;
	fma.rn.f32 	%f31, %f3, 0f7F800000, 0f7F800000;
	selp.f32 	%f32, %f31, %f38, %p3;
	setp.eq.f32 	%p4, %f3, 0f00000000;
	selp.f32 	%f38, 0f80000000, %f32, %p4;
$L__BB0_2:
	setp.gt.f32 	%p5, %f2, 0f4B000000;
	cvta.to.global.u64 	%rd6, %rd1;
	add.f32 	%f33, %f38, 0f3F317218;
	selp.f32 	%f34, %f33, %f38, %p5;
	setp.num.f32 	%p6, %f2, %f2;
	copysign.f32 	%f35, %f1, %f34;
	selp.f32 	%f36, %f35, %f34, %p6;
	add.f32 	%f37, %f1, %f36;
	add.s64 	%rd8, %rd6, %rd4;
	st.global.f32 	[%rd8], %f37;
	ret;

}
	// .globl	default_function_kernel_3
.visible .entry default_function_kernel_3(
	.param .u64 .ptr .align 1 default_function_kernel_3_param_0,
	.param .u64 .ptr .align 1 default_function_kernel_3_param_1,
	.param .u64 .ptr .align 1 default_function_kernel_3_param_2
)
.maxntid 180
{
	.reg .pred 	%p<4>;
	.reg .b16 	%rs<12>;
	.reg .b32 	%r<23>;
	.reg .b32 	%f<51>;
	.reg .b64 	%rd<13>;
	// demoted variable
	.shared .align 4 .b8 _ZZ25default_function_kernel_3E11ph_3_shared[720];
	ld.param.u64 	%rd1, [default_function_kernel_3_param_0];
	ld.param.u64 	%rd2, [default_function_kernel_3_param_1];
	ld.param.u64 	%rd3, [default_function_kernel_3_param_2];
	cvta.to.global.u64 	%rd4, %rd2;
	cvta.to.global.u64 	%rd5, %rd3;
	mov.u32 	%r1, %tid.x;
	cvt.u16.u32 	%rs1, %r1;
	mul.lo.s16 	%rs2, %rs1, 205;
	shr.u16 	%rs3, %rs2, 12;
	mul.wide.u16 	%r2, %rs3, 40;
	mul.lo.s16 	%rs4, %rs3, 20;
	sub.s16 	%rs5, %rs1, %rs4;
	cvt.u32.u16 	%r3, %rs5;
	and.b32  	%r4, %r3, 255;
	add.s32 	%r5, %r2, %r4;
	shl.b32 	%r6, %r1, 2;
	mov.u32 	%r7, _ZZ25default_function_kernel_3E11ph_3_shared;
	add.s32 	%r8, %r7, %r6;
	mul.wide.u16 	%r9, %rs3, 64;
	mov.u32 	%r10, %ctaid.x;
	shl.b32 	%r11, %r10, 5;
	add.s32 	%r12, %r9, %r11;
	and.b16  	%rs6, %rs5, 255;
	mul.lo.s16 	%rs7, %rs6, 52;
	shr.u16 	%rs8, %rs7, 5;
	cvt.u32.u16 	%r13, %rs8;
	and.b32  	%r14, %r13, 248;
	add.s32 	%r15, %r12, %r14;
	shr.u16 	%rs9, %rs2, 10;
	mul.lo.s16 	%rs10, %rs9, 5;
	sub.s16 	%rs11, %rs1, %rs10;
	cvt.u32.u16 	%r16, %rs11;
	and.b32  	%r17, %r16, 255;
	add.s32 	%r18, %r1, %r17;
	sub.s32 	%r19, %r18, %r4;
	bar.sync 	0;
	mul.wide.u32 	%rd6, %r5, 4;
	add.s64 	%rd7, %rd5, %rd6;
	ld.global.nc.f32 	%f1, [%rd7];
	st.shared.f32 	[%r8], %f1;
	bar.sync 	0;
	mul.wide.u32 	%rd8, %r15, 4;
	add.s64 	%rd9, %rd4, %rd8;
	ld.global.nc.f32 	%f2, [%rd9];
	shl.b32 	%r20, %r19, 2;
	add.s32 	%r21, %r7, %r20;
	ld.shared.f32 	%f3, [%r21];
	fma.rn.f32 	%f4, %f2, %f3, 0f00000000;
	ld.global.nc.f32 	%f5, [%rd9+4];
	ld.shared.f32 	%f6, [%r21+20];
	fma.rn.f32 	%f7, %f5, %f6, %f4;
	ld.global.nc.f32 	%f8, [%rd9+8];
	ld.shared.f32 	%f9, [%r21+40];
	fma.rn.f32 	%f10, %f8, %f9, %f7;
	ld.global.nc.f32 	%f11, [%rd9+12];
	ld.shared.f32 	%f12, [%r21+60];
	fma.rn.f32 	%f13, %f11, %f12, %f10;
	bar.sync 	0;
	ld.global.nc.f32 	%f14, [%rd7+80];
	st.shared.f32 	[%r8], %f14;
	bar.sync 	0;
	ld.global.nc.f32 	%f15, [%rd9+16];
	ld.shared.f32 	%f16, [%r21];
	fma.rn.f32 	%f17, %f15, %f16, %f13;
	ld.global.nc.f32 	%f18, [%rd9+20];
	ld.shared.f32 	%f19, [%r21+20];
	fma.rn.f32 	%f20, %f18, %f19, %f17;
	ld.global.nc.f32 	%f21, [%rd9+24];
	ld.shared.f32 	%f22, [%r21+40];
	fma.rn.f32 	%f23, %f21, %f22, %f20;
	ld.global.nc.f32 	%f24, [%rd9+28];
	ld.shared.f32 	%f25, [%r21+60];
	fma.rn.f32 	%f26, %f24, %f25, %f23;
	cvta.to.global.u64 	%rd10, %rd1;
	abs.f32 	%f27, %f26;
	fma.rn.f32 	%f28, %f27, 0fBF000000, 0f3F000000;
	rsqrt.approx.ftz.f32 	%f29, %f28;
	mul.f32 	%f30, %f28, %f29;
	mul.f32 	%f31, %f29, 0fBF000000;
	fma.rn.f32 	%f32, %f30, %f31, 0f3F000000;
	fma.rn.f32 	%f33, %f30, %f32, %f30;
	setp.eq.f32 	%p1, %f27, 0f3F800000;
	selp.f32 	%f34, 0f00000000, %f33, %p1;
	setp.gt.f32 	%p2, %f27, 0f3F0F5C29;
	selp.f32 	%f35, %f34, %f27, %p2;
	copysign.f32 	%f36, %f26, %f35;
	mul.f32 	%f37, %f36, %f36;
	fma.rn.f32 	%f38, %f37, 0f3D10ECEF, 0f3C8B1ABB;
	fma.rn.f32 	%f39, %f38, %f37, 0f3CFC028C;
	fma.rn.f32 	%f40, %f39, %f37, 0f3D372139;
	fma.rn.f32 	%f41, %f40, %f37, 0f3D9993DB;
	fma.rn.f32 	%f42, %f41, %f37, 0f3E2AAAC6;
	mul.f32 	%f43, %f37, %f42;
	fma.rn.f32 	%f44, %f43, %f36, %f36;
	neg.f32 	%f45, %f44;
	selp.f32 	%f46, %f44, %f45, %p2;
	fma.rn.f32 	%f47, 0f3F6EE581, 0f3FD774EB, %f46;
	setp.gt.f32 	%p3, %f26, 0f3F0F5C29;
	selp.f32 	%f48, %f44, %f47, %p3;
	add.f32 	%f49, %f48, %f48;
	selp.f32 	%f50, %f49, %f48, %p2;
	mad.lo.s32 	%r22, %r10, 20, %r5;
	mul.wide.u32 	%rd11, %r22, 4;
	add.s64 	%rd12, %rd10, %rd11;
	st.global.f32 	[%rd12], %f50;
	ret;

}
	// .globl	default_function_kernel
.visible .entry default_function_kernel(
	.param .u64 .ptr .align 1 default_function_kernel_param_0,
	.param .u64 .ptr .align 1 default_function_kernel_param_1
)
.maxntid 32
{
	.reg .pred 	%p<4>;
	.reg .b32 	%r<5>;
	.reg .b32 	%f<23>;
	.reg .b64 	%rd<8>;

	ld.param.u64 	%rd1, [default_function_kernel_param_0];
	ld.param.u64 	%rd2, [default_function_kernel_param_1];
	cvta.to.global.u64 	%rd3, %rd1;
	cvta.to.global.u64 	%rd4, %rd2;
	mov.u32 	%r1, %ctaid.x;
	shl.b32 	%r2, %r1, 5;
	mov.u32 	%r3, %tid.x;
	or.b32  	%r4, %r2, %r3;
	mul.wide.u32 	%rd5, %r4, 4;
	add.s64 	%rd6, %rd4, %rd5;
	ld.global.nc.f32 	%f1, [%rd6];
	abs.f32 	%f2, %f1;
	fma.rn.f32 	%f3, %f2, 0fBF000000, 0f3F000000;
	rsqrt.approx.ftz.f32 	%f4, %f3;
	mul.f32 	%f5, %f4, %f3;
	mul.f32 	%f6, %f4, 0fBF000000;
	fma.rn.f32 	%f7, %f5, %f6, 0f3F000000;
	fma.rn.f32 	%f8, %f5, %f7, %f5;
	setp.eq.f32 	%p1, %f2, 0f3F800000;
	selp.f32 	%f9, 0f00000000, %f8, %p1;
	setp.gt.f32 	%p2, %f2, 0f3F0F5C29;
	selp.f32 	%f10, %f9, %f2, %p2;
	mul.f32 	%f11, %f10, %f10;
	fma.rn.f32 	%f12, %f11, 0f3D4DD2F7, 0f3C99CA97;
	fma.rn.f32 	%f13, %f12, %f11, 0f3D3F90E8;
	fma.rn.f32 	%f14, %f13, %f11, 0f3D993CCF;
	fma.rn.f32 	%f15, %f14, %f11, 0f3E2AAC04;
	mul.f32 	%f16, %f11, %f15;
	fma.rn.f32 	%f17, %f16, %f10, %f10;
	mul.f32 	%f18, %f17, 0fC0000000;
	fma.rn.f32 	%f19, 0f3F6EE581, 0f3FD774EB, %f18;
	selp.f32 	%f20, %f19, %f17, %p2;
	setp.num.f32 	%p3, %f20, %f20;
	copysign.f32 	%f21, %f1, %f20;
	selp.f32 	%f22, %f21, %f20, %p3;
	add.s64 	%rd7, %rd3, %rd5;
	st.global.f32 	[%rd7], %f22;
	ret;

}
	// .globl	default_function_kernel_2
.visible .entry default_function_kernel_2(
	.param .u64 .ptr .align 1 default_function_kernel_2_param_0,
	.param .u64 .ptr .align 1 default_function_kernel_2_param_1
)
.maxntid 32
{
	.reg .pred 	%p<13>;
	.reg .b32 	%r<17>;
	.reg .b32 	%f<74>;
	.reg .b64 	%rd<9>;

	ld.param.u64 	%rd1, [default_function_kernel_2_param_0];
	ld.param.u64 	%rd2, [default_function_kernel_2_param_1];
	cvta.to.global.u64 	%rd3, %rd2;
	mov.u32 	%r4, %ctaid.x;
	shl.b32 	%r5, %r4, 5;
	mov.u32 	%r6, %tid.x;
	or.b32  	%r1, %r5, %r6;
	mul.wide.u32 	%rd4, %r1, 4;
	add.s64 	%rd5, %rd3, %rd4;
	ld.global.nc.f32 	%f1, [%rd5];
	abs.f32 	%f2, %f1;
	fma.rn.f32 	%f13, %f1, %f1, 0f3F800000;
	rsqrt.approx.ftz.f32 	%f14, %f13;
	fma.rn.f32 	%f15, %f13, %f14, 0f3F800000;
	rcp.approx.ftz.f32 	%f16, %f15;
	mul.f32 	%f17, %f2, %f16;
	fma.rn.f32 	%f18, %f2, %f17, %f2;
	setp.gt.f32 	%p1, %f2, 0f4B000000;
	selp.f32 	%f3, %f2, %f18, %p1;
	mov.f32 	%f19, 0f3F800000;
	add.rz.f32 	%f20, %f3, %f19;
	mov.b32 	%r7, %f20;
	add.s32 	%r8, %r7, -1061158912;
	and.b32  	%r9, %r8, -8388608;
	mov.b32 	%r2, %f3;
	sub.s32 	%r10, %r2, %r9;
	mov.b32 	%f21, %r10;
	sub.s32 	%r11, 1082130432, %r9;
	mov.b32 	%f22, %r11;
	fma.rn.f32 	%f23, %f22, 0f3E800000, 0fBF800000;
	add.f32 	%f24, %f23, %f21;
	cvt.rn.f32.s32 	%f25, %r9;
	mul.f32 	%f26, %f25, 0f34000000;
	fma.rn.f32 	%f27, %f24, 0fBD39BF78, 0f3DD80012;
	fma.rn.f32 	%f28, %f27, %f24, 0fBE0778E0;
	fma.rn.f32 	%f29, %f28, %f24, 0f3E146475;
	fma.rn.f32 	%f30, %f29, %f24, 0fBE2A68DD;
	fma.rn.f32 	%f31, %f30, %f24, 0f3E4CAF9E;
	fma.rn.f32 	%f32, %f31, %f24, 0fBE800042;
	fma.rn.f32 	%f33, %f32, %f24, 0f3EAAAAE6;
	fma.rn.f32 	%f34, %f33, %f24, 0fBF000000;
	mul.f32 	%f35, %f24, %f34;
	fma.rn.f32 	%f36, %f35, %f24, %f24;
	fma.rn.f32 	%f72, %f26, 0f3F317218, %f36;
	setp.lt.u32 	%p2, %r2, 2139095040;
	@%p2 bra 	$L__BB3_2;
	setp.gt.s32 	%p3, %r2, -1082130432;
	fma.rn.f32 	%f37, %f3, 0f7F800000, 0f7F800000;
	selp.f32 	%f38, %f37, %f72, %p3;
	setp.eq.f32 	%p4, %f3, 0f00000000;
	selp.f32 	%f72, 0f80000000, %f38, %p4;
$L__BB3_2:
	setp.gt.f32 	%p5, %f2, 0f4B000000;
	add.f32 	%f39, %f72, 0f3F317218;
	selp.f32 	%f40, %f39, %f72, %p5;
	setp.num.f32 	%p6, %f2, %f2;
	copysign.f32 	%f41, %f1, %f40;
	selp.f32 	%f7, %f41, %f40, %p6;
	abs.f32 	%f8, %f7;
	fma.rn.f32 	%f42, %f7, %f7, 0f3F800000;
	rsqrt.approx.ftz.f32 	%f43, %f42;
	fma.rn.f32 	%f44, %f42, %f43, 0f3F800000;
	rcp.approx.ftz.f32 	%f45, %f44;
	mul.f32 	%f46, %f8, %f45;
	fma.rn.f32 	%f47, %f8, %f46, %f8;
	setp.gt.f32 	%p7, %f8, 0f4B000000;
	selp.f32 	%f9, %f8, %f47, %p7;
	mov.f32 	%f48, 0f3F800000;
	add.rz.f32 	%f49, %f9, %f48;
	mov.b32 	%r12, %f49;
	add.s32 	%r13, %r12, -1061158912;
	and.b32  	%r14, %r13, -8388608;
	mov.b32 	%r3, %f9;
	sub.s32 	%r15, %r3, %r14;
	mov.b32 	%f50, %r15;
	sub.s32 	%r16, 1082130432, %r14;
	mov.b32 	%f51, %r16;
	fma.rn.f32 	%f52, %f51, 0f3E800000, 0fBF800000;
	add.f32 	%f53, %f52, %f50;
	cvt.rn.f32.s32 	%f54, %r14;
	mul.f32 	%f55, %f54, 0f34000000;
	fma.rn.f32 	%f56, %f53, 0fBD39BF78, 0f3DD80012;
	fma.rn.f32 	%f57, %f56, %f53, 0fBE0778E0;
	fma.rn.f32 	%f58, %f57, %f53, 0f3E146475;
	fma.rn.f32 	%f59, %f58, %f53, 0fBE2A68DD;
	fma.rn.f32 	%f60, %f59, %f53, 0f3E4CAF9E;
	fma.rn.f32 	%f61, %f60, %f53, 0fBE800042;
	fma.rn.f32 	%f62, %f61, %f53, 0f3EAAAAE6;
	fma.rn.f32 	%f63, %f62, %f53, 0fBF000000;
	mul.f32 	%f64, %f53, %f63;
	fma.rn.f32 	%f65, %f64, %f53, %f53;
	fma.rn.f32 	%f73, %f55, 0f3F317218, %f65;
	setp.lt.u32 	%p8, %r3, 2139095040;
	@%p8 bra 	$L__BB3_4;
	setp.gt.s32 	%p9, %r3, -1082130432;
	fma.rn.f32 	%f66, %f9, 0f7F800000, 0f7F800000;
	selp.f32 	%f67, %f66, %f73, %p9;
	setp.eq.f32 	%p10, %f9, 0f00000000;
	selp.f32 	%f73, 0f80000000, %f67, %p10;
$L__BB3_4:
	setp.gt.f32 	%p11, %f8, 0f4B000000;
	cvta.to.global.u64 	%rd6, %rd1;
	add.f32 	%f68, %f73, 0f3F317218;
	selp.f32 	%f69, %f68, %f73, %p11;
	setp.num.f32 	%p12, %f8, %f8;
	copysign.f32 	%f70, %f7, %f69;
	selp.f32 	%f71, %f70, %f69, %p12;
	add.s64 	%rd8, %rd6, %rd4;
	st.global.f32 	[%rd8], %f71;
	ret;

}


// ===== COMPILED SASS (sm_100) =====

	.target	sm_100

	.elftype	@"ET_EXEC"


//--------------------- .note.nv.tkinfo           --------------------------
	.section	.note.nv.tkinfo,"",@"SHT_NOTE"
	.sectionflags	@"SHF_NOTE_NV_TKINFO"
	.tkinfo
        /*0018*/ 	.word	0x00000002
        /*0030*/ 	.string	""
        /*0030*/ 	.string	"ptxas"
        /*0030*/ 	.string	"Cuda compilation tools, release 13.0, V13.0.88"
        /*0030*/ 	.string	"Build cuda_13.0.r13.0/compiler.36424714_0"
        /*0030*/ 	.string	"-arch sm_100 -m 64 "



//--------------------- .note.nv.cuinfo           --------------------------
	.section	.note.nv.cuinfo,"",@"SHT_NOTE"
	.sectionflags	@"SHF_NOTE_NV_CUINFO"
        /*0018*/ 	.short	0x0002
        /*001a*/ 	.short	0x0064
        /*001c*/ 	.short	0x0082
	.zero		2


//--------------------- .nv.info                  --------------------------
	.section	.nv.info,"",@"SHT_CUDA_INFO"
	.align	4


	//----- nvinfo : EIATTR_REGCOUNT
	.align		4
        /*0000*/ 	.byte	0x04, 0x2f
        /*0002*/ 	.short	(.L_1 - .L_0)
	.align		4
.L_0:
        /*0004*/ 	.word	index@(default_function_kernel_1)
        /*0008*/ 	.word	0x0000000c


	//----- nvinfo : EIATTR_FRAME_SIZE
	.align		4
.L_1:
        /*000c*/ 	.byte	0x04, 0x11
        /*000e*/ 	.short	(.L_3 - .L_2)
	.align		4
.L_2:
        /*0010*/ 	.word	index@(default_function_kernel_1)
        /*0014*/ 	.word	0x00000000


	//----- nvinfo : EIATTR_REGCOUNT
	.align		4
.L_3:
        /*0018*/ 	.byte	0x04, 0x2f
        /*001a*/ 	.short	(.L_5 - .L_4)
	.align		4
.L_4:
        /*001c*/ 	.word	index@(default_function_kernel_3)
        /*0020*/ 	.word	0x00000018


	//----- nvinfo : EIATTR_FRAME_SIZE
	.align		4
.L_5:
        /*0024*/ 	.byte	0x04, 0x11
        /*0026*/ 	.short	(.L_7 - .L_6)
	.align		4
.L_6:
        /*0028*/ 	.word	index@(default_function_kernel_3)
        /*002c*/ 	.word	0x00000000


	//----- nvinfo : EIATTR_REGCOUNT
	.align		4
.L_7:
        /*0030*/ 	.byte	0x04, 0x2f
        /*0032*/ 	.short	(.L_9 - .L_8)
	.align		4
.L_8:
        /*0034*/ 	.word	index@(default_function_kernel)
        /*0038*/ 	.word	0x0000000c


	//----- nvinfo : EIATTR_FRAME_SIZE
	.align		4
.L_9:
        /*003c*/ 	.byte	0x04, 0x11
        /*003e*/ 	.short	(.L_11 - .L_10)
	.align		4
.L_10:
        /*0040*/ 	.word	index@(default_function_kernel)
        /*0044*/ 	.word	0x00000000


	//----- nvinfo : EIATTR_REGCOUNT
	.align		4
.L_11:
        /*0048*/ 	.byte	0x04, 0x2f
        /*004a*/ 	.short	(.L_13 - .L_12)
	.align		4
.L_12:
        /*004c*/ 	.word	index@(default_function_kernel_2)
        /*0050*/ 	.word	0x0000000c


	//----- nvinfo : EIATTR_FRAME_SIZE
	.align		4
.L_13:
        /*0054*/ 	.byte	0x04, 0x11
        /*0056*/ 	.short	(.L_15 - .L_14)
	.align		4
.L_14:
        /*0058*/ 	.word	index@(default_function_kernel_2)
        /*005c*/ 	.word	0x00000000


	//----- nvinfo : EIATTR_MIN_STACK_SIZE
	.align		4
.L_15:
        /*0060*/ 	.byte	0x04, 0x12
        /*0062*/ 	.short	(.L_17 - .L_16)
	.align		4
.L_16:
        /*0064*/ 	.word	index@(default_function_kernel_2)
        /*0068*/ 	.word	0x00000000


	//----- nvinfo : EIATTR_MIN_STACK_SIZE
	.align		4
.L_17:
        /*006c*/ 	.byte	0x04, 0x12
        /*006e*/ 	.short	(.L_19 - .L_18)
	.align		4
.L_18:
        /*0070*/ 	.word	index@(default_function_kernel)
        /*0074*/ 	.word	0x00000000


	//----- nvinfo : EIATTR_MIN_STACK_SIZE
	.align		4
.L_19:
        /*0078*/ 	.byte	0x04, 0x12
        /*007a*/ 	.short	(.L_21 - .L_20)
	.align		4
.L_20:
        /*007c*/ 	.word	index@(default_function_kernel_3)
        /*0080*/ 	.word	0x00000000


	//----- nvinfo : EIATTR_MIN_STACK_SIZE
	.align		4
.L_21:
        /*0084*/ 	.byte	0x04, 0x12
        /*0086*/ 	.short	(.L_23 - .L_22)
	.align		4
.L_22:
        /*0088*/ 	.word	index@(default_function_kernel_1)
        /*008c*/ 	.word	0x00000000
.L_23:


//--------------------- .nv.compat                --------------------------
	.section	.nv.compat,"",@"SHT_CUDA_COMPAT_INFO"
	.align	4
        /*0000*/ 	.byte	0x02, 0x09, 0x00, 0x00, 0x02, 0x02, 0x01, 0x00, 0x02, 0x05, 0x05, 0x00, 0x03, 0x07, 0x01, 0x01
        /*0010*/ 	.byte	0x02, 0x03, 0x00, 0x00, 0x02, 0x06, 0x01, 0x00, 0x04, 0x0b, 0x08, 0x00, 0x01, 0x00, 0x00, 0x00
        /*0020*/ 	.byte	0x00, 0x00, 0x00, 0x00


//--------------------- .nv.info.default_function_kernel_2 --------------------------
	.section	.nv.info.default_function_kernel_2,"",@"SHT_CUDA_INFO"
	.sectionflags	@""
	.align	4


	//----- nvinfo : EIATTR_CUDA_API_VERSION
	.align		4
        /*0000*/ 	.byte	0x04, 0x37
        /*0002*/ 	.short	(.L_25 - .L_24)
.L_24:
        /*0004*/ 	.word	0x00000082


	//----- nvinfo : EIATTR_KPARAM_INFO
	.align		4
.L_25:
        /*0008*/ 	.byte	0x04, 0x17
        /*000a*/ 	.short	(.L_27 - .L_26)
.L_26:
        /*000c*/ 	.word	0x00000000
        /*0010*/ 	.short	0x0001
        /*0012*/ 	.short	0x0008
        /*0014*/ 	.byte	0x00, 0xf5, 0x21, 0x00


	//----- nvinfo : EIATTR_KPARAM_INFO
	.align		4
.L_27:
        /*0018*/ 	.byte	0x04, 0x17
        /*001a*/ 	.short	(.L_29 - .L_28)
.L_28:
        /*001c*/ 	.word	0x00000000
        /*0020*/ 	.short	0x0000
        /*0022*/ 	.short	0x0000
        /*0024*/ 	.byte	0x00, 0xf5, 0x21, 0x00


	//----- nvinfo : EIATTR_SPARSE_MMA_MASK
	.align		4
.L_29:
        /*0028*/ 	.byte	0x03, 0x50
        /*002a*/ 	.short	0x0000


	//----- nvinfo : EIATTR_MAXREG_COUNT
	.align		4
        /*002c*/ 	.byte	0x03, 0x1b
        /*002e*/ 	.short	0x00ff


	//----- nvinfo : EIATTR_MERCURY_ISA_VERSION
	.align		4
        /*0030*/ 	.byte	0x03, 0x5f
        /*0032*/ 	.short	0x0101


	//----- nvinfo : EIATTR_VRC_CTA_INIT_COUNT
	.align		4
        /*0034*/ 	.byte	0x02, 0x4a
	.zero		1
	.zero		1


	//----- nvinfo : EIATTR_EXIT_INSTR_OFFSETS
	.align		4
        /*0038*/ 	.byte	0x04, 0x1c
        /*003a*/ 	.short	(.L_31 - .L_30)


	//   ....[0]....
.L_30:
        /*003c*/ 	.word	0x000005b0


	//----- nvinfo : EIATTR_MAX_THREADS
	.align		4
.L_31:
        /*0040*/ 	.byte	0x04, 0x05
        /*0042*/ 	.short	(.L_33 - .L_32)
.L_32:
        /*0044*/ 	.word	0x00000020
        /*0048*/ 	.word	0x00000001
        /*004c*/ 	.word	0x00000001


	//----- nvinfo : EIATTR_CBANK_PARAM_SIZE
	.align		4
.L_33:
        /*0050*/ 	.byte	0x03, 0x19
        /*0052*/ 	.short	0x0010


	//----- nvinfo : EIATTR_PARAM_CBANK
	.align		4
        /*0054*/ 	.byte	0x04, 0x0a
        /*0056*/ 	.short	(.L_35 - .L_34)
	.align		4
.L_34:
        /*0058*/ 	.word	index@(.nv.constant0.default_function_kernel_2)
        /*005c*/ 	.short	0x0380
        /*005e*/ 	.short	0x0010


	//----- nvinfo : EIATTR_SW_WAR
	.align		4
.L_35:
        /*0060*/ 	.byte	0x04, 0x36
        /*0062*/ 	.short	(.L_37 - .L_36)
.L_36:
        /*0064*/ 	.word	0x00000008
.L_37:


//--------------------- .nv.info.default_function_kernel --------------------------
	.section	.nv.info.default_function_kernel,"",@"SHT_CUDA_INFO"
	.sectionflags	@""
	.align	4


	//----- nvinfo : EIATTR_CUDA_API_VERSION
	.align		4
        /*0000*/ 	.byte	0x04, 0x37
        /*0002*/ 	.short	(.L_39 - .L_38)
.L_38:
        /*0004*/ 	.word	0x00000082


	//----- nvinfo : EIATTR_KPARAM_INFO
	.align		4
.L_39:
        /*0008*/ 	.byte	0x04, 0x17
        /*000a*/ 	.short	(.L_41 - .L_40)
.L_40:
        /*000c*/ 	.word	0x00000000
        /*0010*/ 	.short	0x0001
        /*0012*/ 	.short	0x0008
        /*0014*/ 	.byte	0x00, 0xf5, 0x21, 0x00


	//----- nvinfo : EIATTR_KPARAM_INFO
	.align		4
.L_41:
        /*0018*/ 	.byte	0x04, 0x17
        /*001a*/ 	.short	(.L_43 - .L_42)
.L_42:
        /*001c*/ 	.word	0x00000000
        /*0020*/ 	.short	0x0000
        /*0022*/ 	.short	0x0000
        /*0024*/ 	.byte	0x00, 0xf5, 0x21, 0x00


	//----- nvinfo : EIATTR_SPARSE_MMA_MASK
	.align		4
.L_43:
        /*0028*/ 	.byte	0x03, 0x50
        /*002a*/ 	.short	0x0000


	//----- nvinfo : EIATTR_MAXREG_COUNT
	.align		4
        /*002c*/ 	.byte	0x03, 0x1b
        /*002e*/ 	.short	0x00ff


	//----- nvinfo : EIATTR_MERCURY_ISA_VERSION
	.align		4
        /*0030*/ 	.byte	0x03, 0x5f
        /*0032*/ 	.short	0x0101


	//----- nvinfo : EIATTR_VRC_CTA_INIT_COUNT
	.align		4
        /*0034*/ 	.byte	0x02, 0x4a
	.zero		1
	.zero		1


	//----- nvinfo : EIATTR_EXIT_INSTR_OFFSETS
	.align		4
        /*0038*/ 	.byte	0x04, 0x1c
        /*003a*/ 	.short	(.L_45 - .L_44)


	//   ....[0]....
.L_44:
        /*003c*/ 	.word	0x00000250


	//----- nvinfo : EIATTR_MAX_THREADS
	.align		4
.L_45:
        /*0040*/ 	.byte	0x04, 0x05
        /*0042*/ 	.short	(.L_47 - .L_46)
.L_46:
        /*0044*/ 	.word	0x00000020
        /*0048*/ 	.word	0x00000001
        /*004c*/ 	.word	0x00000001


	//----- nvinfo : EIATTR_CBANK_PARAM_SIZE
	.align		4
.L_47:
        /*0050*/ 	.byte	0x03, 0x19
        /*0052*/ 	.short	0x0010


	//----- nvinfo : EIATTR_PARAM_CBANK
	.align		4
        /*0054*/ 	.byte	0x04, 0x0a
        /*0056*/ 	.short	(.L_49 - .L_48)
	.align		4
.L_48:
        /*0058*/ 	.word	index@(.nv.constant0.default_function_kernel)
        /*005c*/ 	.short	0x0380
        /*005e*/ 	.short	0x0010


	//----- nvinfo : EIATTR_SW_WAR
	.align		4
.L_49:
        /*0060*/ 	.byte	0x04, 0x36
        /*0062*/ 	.short	(.L_51 - .L_50)
.L_50:
        /*0064*/ 	.word	0x00000008
.L_51:


//--------------------- .nv.info.default_function_kernel_3 --------------------------
	.section	.nv.info.default_function_kernel_3,"",@"SHT_CUDA_INFO"
	.sectionflags	@""
	.align	4


	//----- nvinfo : EIATTR_CUDA_API_VERSION
	.align		4
        /*0000*/ 	.byte	0x04, 0x37
        /*0002*/ 	.short	(.L_53 - .L_52)
.L_52:
        /*0004*/ 	.word	0x00000082


	//----- nvinfo : EIATTR_KPARAM_INFO
	.align		4
.L_53:
        /*0008*/ 	.byte	0x04, 0x17
        /*000a*/ 	.short	(.L_55 - .L_54)
.L_54:
        /*000c*/ 	.word	0x00000000
        /*0010*/ 	.short	0x0002
        /*0012*/ 	.short	0x0010
        /*0014*/ 	.byte	0x00, 0xf5, 0x21, 0x00


	//----- nvinfo : EIATTR_KPARAM_INFO
	.align		4
.L_55:
        /*0018*/ 	.byte	0x04, 0x17
        /*001a*/ 	.short	(.L_57 - .L_56)
.L_56:
        /*001c*/ 	.word	0x00000000
        /*0020*/ 	.short	0x0001
        /*0022*/ 	.short	0x0008
        /*0024*/ 	.byte	0x00, 0xf5, 0x21, 0x00


	//----- nvinfo : EIATTR_KPARAM_INFO
	.align		4
.L_57:
        /*0028*/ 	.byte	0x04, 0x17
        /*002a*/ 	.short	(.L_59 - .L_58)
.L_58:
        /*002c*/ 	.word	0x00000000
        /*0030*/ 	.short	0x0000
        /*0032*/ 	.short	0x0000
        /*0034*/ 	.byte	0x00, 0xf5, 0x21, 0x00


	//----- nvinfo : EIATTR_SPARSE_MMA_MASK
	.align		4
.L_59:
        /*0038*/ 	.byte	0x03, 0x50
        /*003a*/ 	.short	0x0000


	//----- nvinfo : EIATTR_MAXREG_COUNT
	.align		4
        /*003c*/ 	.byte	0x03, 0x1b
        /*003e*/ 	.short	0x00ff


	//----- nvinfo : EIATTR_NUM_BARRIERS
	.align		4
        /*0040*/ 	.byte	0x02, 0x4c
        /*0042*/ 	.byte	0x01
	.zero		1


	//----- nvinfo : EIATTR_MERCURY_ISA_VERSION
	.align		4
        /*0044*/ 	.byte	0x03, 0x5f
        /*0046*/ 	.short	0x0101


	//----- nvinfo : EIATTR_VRC_CTA_INIT_COUNT
	.align		4
        /*0048*/ 	.byte	0x02, 0x4a
	.zero		1
	.zero		1


	//----- nvinfo : EIATTR_EXIT_INSTR_OFFSETS
	.align		4
        /*004c*/ 	.byte	0x04, 0x1c
        /*004e*/ 	.short	(.L_61 - .L_60)


	//   ....[0]....
.L_60:
        /*0050*/ 	.word	0x00000650


	//----- nvinfo : EIATTR_MAX_THREADS
	.align		4
.L_61:
        /*0054*/ 	.byte	0x04, 0x05
        /*0056*/ 	.short	(.L_63 - .L_62)
.L_62:
        /*0058*/ 	.word	0x000000b4
        /*005c*/ 	.word	0x00000001
        /*0060*/ 	.word	0x00000001


	//----- nvinfo : EIATTR_CBANK_PARAM_SIZE
	.align		4
.L_63:
        /*0064*/ 	.byte	0x03, 0x19
        /*0066*/ 	.short	0x0018


	//----- nvinfo : EIATTR_PARAM_CBANK
	.align		4
        /*0068*/ 	.byte	0x04, 0x0a
        /*006a*/ 	.short	(.L_65 - .L_64)
	.align		4
.L_64:
        /*006c*/ 	.word	index@(.nv.constant0.default_function_kernel_3)
        /*0070*/ 	.short	0x0380
        /*0072*/ 	.short	0x0018


	//----- nvinfo : EIATTR_SW_WAR
	.align		4
.L_65:
        /*0074*/ 	.byte	0x04, 0x36
        /*0076*/ 	.short	(.L_67 - .L_66)
.L_66:
        /*0078*/ 	.word	0x00000008
.L_67:


//--------------------- .nv.info.default_function_kernel_1 --------------------------
	.section	.nv.info.default_function_kernel_1,"",@"SHT_CUDA_INFO"
	.sectionflags	@""
	.align	4


	//----- nvinfo : EIATTR_CUDA_API_VERSION
	.align		4
        /*0000*/ 	.byte	0x04, 0x37
        /*0002*/ 	.short	(.L_69 - .L_68)
.L_68:
        /*0004*/ 	.word	0x00000082


	//----- nvinfo : EIATTR_KPARAM_INFO
	.align		4
.L_69:
        /*0008*/ 	.byte	0x04, 0x17
        /*000a*/ 	.short	(.L_71 - .L_70)
.L_70:
        /*000c*/ 	.word	0x00000000
        /*0010*/ 	.short	0x0001
        /*0012*/ 	.short	0x0008
        /*0014*/ 	.byte	0x00, 0xf5, 0x21, 0x00


	//----- nvinfo : EIATTR_KPARAM_INFO
	.align		4
.L_71:
        /*0018*/ 	.byte	0x04, 0x17
        /*001a*/ 	.short	(.L_73 - .L_72)
.L_72:
        /*001c*/ 	.word	0x00000000
        /*0020*/ 	.short	0x0000
        /*0022*/ 	.short	0x0000
        /*0024*/ 	.byte	0x00, 0xf5, 0x21, 0x00


	//----- nvinfo : EIATTR_SPARSE_MMA_MASK
	.align		4
.L_73:
        /*0028*/ 	.byte	0x03, 0x50
        /*002a*/ 	.short	0x0000


	//----- nvinfo : EIATTR_MAXREG_COUNT
	.align		4
        /*002c*/ 	.byte	0x03, 0x1b
        /*002e*/ 	.short	0x00ff


	//----- nvinfo : EIATTR_MERCURY_ISA_VERSION
	.align		4
        /*0030*/ 	.byte	0x03, 0x5f
        /*0032*/ 	.short	0x0101


	//----- nvinfo : EIATTR_VRC_CTA_INIT_COUNT
	.align		4
        /*0034*/ 	.byte	0x02, 0x4a
	.zero		1
	.zero		1


	//----- nvinfo : EIATTR_EXIT_INSTR_OFFSETS
	.align		4
        /*0038*/ 	.byte	0x04, 0x1c
        /*003a*/ 	.short	(.L_75 - .L_74)


	//   ....[0]....
.L_74:
        /*003c*/ 	.word	0x00000350


	//----- nvinfo : EIATTR_MAX_THREADS
	.align		4
.L_75:
        /*0040*/ 	.byte	0x04, 0x05
        /*0042*/ 	.short	(.L_77 - .L_76)
.L_76:
        /*0044*/ 	.word	0x00000020
        /*0048*/ 	.word	0x00000001
        /*004c*/ 	.word	0x00000001


	//----- nvinfo : EIATTR_CBANK_PARAM_SIZE
	.align		4
.L_77:
        /*0050*/ 	.byte	0x03, 0x19
        /*0052*/ 	.short	0x0010


	//----- nvinfo : EIATTR_PARAM_CBANK
	.align		4
        /*0054*/ 	.byte	0x04, 0x0a
        /*0056*/ 	.short	(.L_79 - .L_78)
	.align		4
.L_78:
        /*0058*/ 	.word	index@(.nv.constant0.default_function_kernel_1)
        /*005c*/ 	.short	0x0380
        /*005e*/ 	.short	0x0010


	//----- nvinfo : EIATTR_SW_WAR
	.align		4
.L_79:
        /*0060*/ 	.byte	0x04, 0x36
        /*0062*/ 	.short	(.L_81 - .L_80)
.L_80:
        /*0064*/ 	.word	0x00000008
.L_81:


//--------------------- .nv.callgraph             --------------------------
	.section	.nv.callgraph,"",@"SHT_CUDA_CALLGRAPH"
	.align	4
	.sectionentsize	8
	.align		4
        /*0000*/ 	.word	0x00000000
	.align		4
        /*0004*/ 	.word	0xffffffff
	.align		4
        /*0008*/ 	.word	0x00000000
	.align		4
        /*000c*/ 	.word	0xfffffffe
	.align		4
        /*0010*/ 	.word	0x00000000
	.align		4
        /*0014*/ 	.word	0xfffffffd
	.align		4
        /*0018*/ 	.word	0x00000000
	.align		4
        /*001c*/ 	.word	0xfffffffc


//--------------------- .text.default_function_kernel_2 --------------------------
	.section	.text.default_function_kernel_2,"ax",@progbits
	.align	128
        .global         default_function_kernel_2
        .type           default_function_kernel_2,@function
        .size           default_function_kernel_2,(.L_x_4 - default_function_kernel_2)
        .other          default_function_kernel_2,@"STO_CUDA_ENTRY STV_DEFAULT"
default_function_kernel_2:
.text.default_function_kernel_2:
[----:B------:R-:W-:Y:S01]  /*0000*/  LDC R1, c[0x0][0x37c] ;  /* 0x0000df00ff017b82 */ /* 0x000fe20000000800 */
[----:B------:R-:W0:Y:S07]  /*0010*/  S2R R0, SR_TID.X ;  /* 0x0000000000007919 */ /* 0x000e2e0000002100 */
[----:B------:R-:W1:Y:S01]  /*0020*/  S2UR UR4, SR_CTAID.X ;  /* 0x00000000000479c3 */ /* 0x000e620000002500 */
[----:B------:R-:W2:Y:S07]  /*0030*/  LDCU.64 UR6, c[0x0][0x358] ;  /* 0x00006b00ff0677ac */ /* 0x000eae0008000a00 */
[----:B------:R-:W3:Y:S01]  /*0040*/  LDC.64 R2, c[0x0][0x388] ;  /* 0x0000e200ff027b82 */ /* 0x000ee20000000a00 */
[----:B-1----:R-:W-:-:S06]  /*0050*/  USHF.L.U32 UR4, UR4, 0x5, URZ ;  /* 0x0000000504047899 */ /* 0x002fcc00080006ff */
[----:B0-----:R-:W-:-:S05]  /*0060*/  LOP3.LUT R0, R0, UR4, RZ, 0xfc, !PT ;  /* 0x0000000400007c12 */ /* 0x001fca000f8efcff */
[----:B---3--:R-:W-:-:S06]  /*0070*/  IMAD.WIDE.U32 R2, R0, 0x4, R2 ;  /* 0x0000000400027825 */ /* 0x008fcc00078e0002 */
[----:B--2---:R-:W2:Y:S01]  /*0080*/  LDG.E.CONSTANT R2, desc[UR6][R2.64] ;  /* 0x0000000602027981 */ /* 0x004ea2000c1e9900 */
[----:B------:R-:W-:Y:S01]  /*0090*/  HFMA2 R8, -RZ, RZ, 1.625, 0 ;  /* 0x3e800000ff087431 */ /* 0x000fe200000001ff */
[----:B------:R-:W-:Y:S01]  /*00a0*/  MOV R9, 0x3d39bf78 ;  /* 0x3d39bf7800097802 */ /* 0x000fe20000000f00 */
[C---:B--2---:R-:W-:Y:S01]  /*00b0*/  FFMA R4, R2.reuse, R2, 1 ;  /* 0x3f80000002047423 */ /* 0x044fe20000000002 */
[----:B------:R-:W-:-:S03]  /*00c0*/  FSETP.GT.AND P0, PT, |R2|, 8388608, PT ;  /* 0x4b0000000200780b */ /* 0x000fc60003f04200 */
[----:B------:R-:W0:Y:S02]  /*00d0*/  MUFU.RSQ R5, R4 ;  /* 0x0000000400057308 */ /* 0x000e240000001400 */
[----:B0-----:R-:W-:-:S06]  /*00e0*/  FFMA R5, R4, R5, 1 ;  /* 0x3f80000004057423 */ /* 0x001fcc0000000005 */
[----:B------:R-:W0:Y:S02]  /*00f0*/  MUFU.RCP R5, R5 ;  /* 0x0000000500057308 */ /* 0x000e240000001000 */
[----:B0-----:R-:W-:-:S04]  /*0100*/  FMUL R7, |R2|, R5 ;  /* 0x0000000502077220 */ /* 0x001fc80000400200 */
[----:B------:R-:W-:-:S05]  /*0110*/  FFMA R7, |R2|, R7, |R2| ;  /* 0x0000000702077223 */ /* 0x000fca0000000602 */
[----:B------:R-:W-:-:S04]  /*0120*/  FSEL R7, |R2|, R7, P0 ;  /* 0x0000000702077208 */ /* 0x000fc80000000200 */
[C---:B------:R-:W-:Y:S01]  /*0130*/  ISETP.GE.U32.AND P1, PT, R7.reuse, 0x7f800000, PT ;  /* 0x7f8000000700780c */ /* 0x040fe20003f26070 */
[----:B------:R-:W-:-:S03]  /*0140*/  FADD.RZ R6, R7, 1 ;  /* 0x3f80000007067421 */ /* 0x000fc6000000c000 */
[----:B------:R-:W-:Y:S02]  /*0150*/  ISETP.GT.AND P2, PT, R7, -0x40800000, P1 ;  /* 0xbf8000000700780c */ /* 0x000fe40000f44270 */
[----:B------:R-:W-:-:S04]  /*0160*/  IADD3 R6, PT, PT, R6, -0x3f400000, RZ ;  /* 0xc0c0000006067810 */ /* 0x000fc80007ffe0ff */
[----:B------:R-:W-:-:S04]  /*0170*/  LOP3.LUT R6, R6, 0xff800000, RZ, 0xc0, !PT ;  /* 0xff80000006067812 */ /* 0x000fc800078ec0ff */
[----:B------:R-:W-:Y:S02]  /*0180*/  IADD3 R4, PT, PT, -R6, 0x40800000, RZ ;  /* 0x4080000006047810 */ /* 0x000fe40007ffe1ff */
[-C--:B------:R-:W-:Y:S02]  /*0190*/  IADD3 R3, PT, PT, R7, -R6.reuse, RZ ;  /* 0x8000000607037210 */ /* 0x080fe40007ffe0ff */
[----:B------:R-:W-:Y:S01]  /*01a0*/  I2FP.F32.S32 R6, R6 ;  /* 0x0000000600067245 */ /* 0x000fe20000201400 */
[----:B------:R-:W-:-:S04]  /*01b0*/  FFMA R4, R4, R8, -1 ;  /* 0xbf80000004047423 */ /* 0x000fc80000000008 */
[----:B------:R-:W-:Y:S01]  /*01c0*/  FADD R3, R3, R4 ;  /* 0x0000000403037221 */ /* 0x000fe20000000000 */
[----:B------:R-:W-:-:S03]  /*01d0*/  FMUL R6, R6, 1.1920928955078125e-07 ;  /* 0x3400000006067820 */ /* 0x000fc60000400000 */
[----:B------:R-:W-:-:S04]  /*01e0*/  FFMA R4, R3, -R9, 0.10546888411045074463 ;  /* 0x3dd8001203047423 */ /* 0x000fc80000000809 */
[----:B------:R-:W-:-:S04]  /*01f0*/  FFMA R4, R3, R4, -0.13229703903198242188 ;  /* 0xbe0778e003047423 */ /* 0x000fc80000000004 */
[----:B------:R-:W-:-:S04]  /*0200*/  FFMA R4, R3, R4, 0.14491446316242218018 ;  /* 0x3e14647503047423 */ /* 0x000fc80000000004 */
[----:B------:R-:W-:-:S04]  /*0210*/  FFMA R4, R3, R4, -0.16641564667224884033 ;  /* 0xbe2a68dd03047423 */ /* 0x000fc80000000004 */
[----:B------:R-:W-:-:S04]  /*0220*/  FFMA R4, R3, R4, 0.19988867640495300293 ;  /* 0x3e4caf9e03047423 */ /* 0x000fc80000000004 */
[----:B------:R-:W-:-:S04]  /*0230*/  FFMA R4, R3, R4, -0.25000196695327758789 ;  /* 0xbe80004203047423 */ /* 0x000fc80000000004 */
[----:B------:R-:W-:-:S04]  /*0240*/  FFMA R4, R3, R4, 0.33333510160446166992 ;  /* 0x3eaaaae603047423 */ /* 0x000fc80000000004 */
[----:B------:R-:W-:-:S04]  /*0250*/  FFMA R4, R3, R4, -0.5 ;  /* 0xbf00000003047423 */ /* 0x000fc80000000004 */
[----:B------:R-:W-:-:S04]  /*0260*/  FMUL R4, R3, R4 ;  /* 0x0000000403047220 */ /* 0x000fc80000400000 */
[----:B------:R-:W-:Y:S01]  /*0270*/  FFMA R3, R3, R4, R3 ;  /* 0x0000000403037223 */ /* 0x000fe20000000003 */
[----:B------:R-:W-:-:S03]  /*0280*/  @P1 MOV R4, 0x7f800000 ;  /* 0x7f80000000041802 */ /* 0x000fc60000000f00 */
[----:B------:R-:W-:Y:S02]  /*0290*/  FFMA R3, R6, 0.69314718246459960938, R3 ;  /* 0x3f31721806037823 */ /* 0x000fe40000000003 */
[C---:B------:R-:W-:Y:S01]  /*02a0*/  @P2 FFMA R3, R7.reuse, R4, +INF ;  /* 0x7f80000007032423 */ /* 0x040fe20000000004 */
[----:B------:R-:W-:-:S04]  /*02b0*/  @P1 FSETP.NEU.AND P2, PT, R7, RZ, PT ;  /* 0x000000ff0700120b */ /* 0x000fc80003f4d000 */
[----:B------:R-:W-:-:S05]  /*02c0*/  @P1 FSEL R3, R3, -RZ, P2 ;  /* 0x800000ff03031208 */ /* 0x000fca0001000000 */
[----:B------:R-:W-:Y:S01]  /*02d0*/  @P0 FADD R3, R3, 0.69314718246459960938 ;  /* 0x3f31721803030421 */ /* 0x000fe20000000000 */
[----:B------:R-:W-:-:S04]  /*02e0*/  FSETP.NAN.AND P0, PT, |R2|, |R2|, PT ;  /* 0x400000020200720b */ /* 0x000fc80003f08200 */
[----:B------:R-:W-:-:S04]  /*02f0*/  LOP3.LUT R2, R3, 0x80000000, R2, 0xb8, !PT ;  /* 0x8000000003027812 */ /* 0x000fc800078eb802 */
[----:B------:R-:W-:-:S04]  /*0300*/  FSEL R6, R2, R3, !P0 ;  /* 0x0000000302067208 */ /* 0x000fc80004000000 */
[C---:B------:R-:W-:Y:S01]  /*0310*/  FSETP.GT.AND P0, PT, |R6|.reuse, 8388608, PT ;  /* 0x4b0000000600780b */ /* 0x040fe20003f04200 */
[----:B------:R-:W-:-:S04]  /*0320*/  FFMA R2, R6, R6, 1 ;  /* 0x3f80000006027423 */ /* 0x000fc80000000006 */
        /* <DEDUP_REMOVED lines=14> */
[----:B------:R-:W-:Y:S01]  /*0410*/  FFMA R5, R5, R8, -1 ;  /* 0xbf80000005057423 */ /* 0x000fe20000000008 */
[----:B------:R-:W-:-:S03]  /*0420*/  @P1 MOV R8, 0x7f800000 ;  /* 0x7f80000000081802 */ /* 0x000fc60000000f00 */
        /* <DEDUP_REMOVED lines=11> */
[----:B------:R-:W-:-:S04]  /*04e0*/  FFMA R3, R2, R3, R2 ;  /* 0x0000000302037223 */ /* 0x000fc80000000002 */
[----:B------:R-:W-:Y:S01]  /*04f0*/  FFMA R4, R4, 0.69314718246459960938, R3 ;  /* 0x3f31721804047823 */ /* 0x000fe20000000003 */
[C---:B------:R-:W-:Y:S01]  /*0500*/  @P2 FFMA R4, R7.reuse, R8, +INF ;  /* 0x7f80000007042423 */ /* 0x040fe20000000008 */
[----:B------:R-:W0:Y:S01]  /*0510*/  LDC.64 R2, c[0x0][0x380] ;  /* 0x0000e000ff027b82 */ /* 0x000e220000000a00 */
[----:B------:R-:W-:-:S04]  /*0520*/  @P1 FSETP.NEU.AND P2, PT, R7, RZ, PT ;  /* 0x000000ff0700120b */ /* 0x000fc80003f4d000 */
[----:B------:R-:W-:-:S04]  /*0530*/  @P1 FSEL R4, R4, -RZ, P2 ;  /* 0x800000ff04041208 */ /* 0x000fc80001000000 */
[----:B------:R-:W-:-:S05]  /*0540*/  MOV R5, R4 ;  /* 0x0000000400057202 */ /* 0x000fca0000000f00 */
[----:B------:R-:W-:Y:S01]  /*0550*/  @P0 FADD R5, R5, 0.69314718246459960938 ;  /* 0x3f31721805050421 */ /* 0x000fe20000000000 */
[----:B------:R-:W-:-:S04]  /*0560*/  FSETP.NAN.AND P0, PT, |R6|, |R6|, PT ;  /* 0x400000060600720b */ /* 0x000fc80003f08200 */
[----:B------:R-:W-:-:S04]  /*0570*/  LOP3.LUT R4, R5, 0x80000000, R6, 0xb8, !PT ;  /* 0x8000000005047812 */ /* 0x000fc800078eb806 */
[----:B------:R-:W-:Y:S01]  /*0580*/  FSEL R5, R4, R5, !P0 ;  /* 0x0000000504057208 */ /* 0x000fe20004000000 */
[----:B0-----:R-:W-:-:S05]  /*0590*/  IMAD.WIDE.U32 R2, R0, 0x4, R2 ;  /* 0x0000000400027825 */ /* 0x001fca00078e0002 */
[----:B------:R-:W-:Y:S01]  /*05a0*/  STG.E desc[UR6][R2.64], R5 ;  /* 0x0000000502007986 */ /* 0x000fe2000c101906 */
[----:B------:R-:W-:Y:S05]  /*05b0*/  EXIT ;  /* 0x000000000000794d */ /* 0x000fea0003800000 */
.L_x_0:
[----:B------:R-:W-:-:S00]  /*05c0*/  BRA `(.L_x_0) ;  /* 0xfffffffc00fc7947 */ /* 0x000fc0000383ffff */
[----:B------:R-:W-:-:S00]  /*05d0*/  NOP ;  /* 0x0000000000007918 */ /* 0x000fc00000000000 */
        /* <DEDUP_REMOVED lines=10> */
.L_x_4:


//--------------------- .text.default_function_kernel --------------------------
	.section	.text.default_function_kernel,"ax",@progbits
	.align	128
        .global         default_function_kernel
        .type           default_function_kernel,@function
        .size           default_function_kernel,(.L_x_5 - default_function_kernel)
        .other          default_function_kernel,@"STO_CUDA_ENTRY STV_DEFAULT"
default_function_kernel:
.text.default_function_kernel:
[----:B------:R-:W-:Y:S01]  /*0000*/  LDC R1, c[0x0][0x37c] ;  /* 0x0000df00ff017b82 */ /* 0x000fe20000000800 */
[----:B------:R-:W0:Y:S07]  /*0010*/  S2R R5, SR_TID.X ;  /* 0x0000000000057919 */ /* 0x000e2e0000002100 */
[----:B------:R-:W1:Y:S01]  /*0020*/  S2UR UR4, SR_CTAID.X ;  /* 0x00000000000479c3 */ /* 0x000e620000002500 */
[----:B------:R-:W2:Y:S07]  /*0030*/  LDCU.64 UR6, c[0x0][0x358] ;  /* 0x00006b00ff0677ac */ /* 0x000eae0008000a00 */
[----:B------:R-:W3:Y:S01]  /*0040*/  LDC.64 R2, c[0x0][0x388] ;  /* 0x0000e200ff027b82 */ /* 0x000ee20000000a00 */
[----:B-1----:R-:W-:-:S06]  /*0050*/  USHF.L.U32 UR4, UR4, 0x5, URZ ;  /* 0x0000000504047899 */ /* 0x002fcc00080006ff */
[----:B0-----:R-:W-:-:S05]  /*0060*/  LOP3.LUT R5, R5, UR4, RZ, 0xfc, !PT ;  /* 0x0000000405057c12 */ /* 0x001fca000f8efcff */
[----:B---3--:R-:W-:-:S05]  /*0070*/  IMAD.WIDE.U32 R2, R5, 0x4, R2 ;  /* 0x0000000405027825 */ /* 0x008fca00078e0002 */
[----:B--2---:R0:W2:Y:S01]  /*0080*/  LDG.E.CONSTANT R0, desc[UR6][R2.64] ;  /* 0x0000000602007981 */ /* 0x0040a2000c1e9900 */
[----:B------:R-:W-:Y:S01]  /*0090*/  HFMA2 R7, -RZ, RZ, 1.75, 0 ;  /* 0x3f000000ff077431 */ /* 0x000fe200000001ff */
[----:B0-----:R-:W-:-:S04]  /*00a0*/  MOV R3, 0x3d4dd2f7 ;  /* 0x3d4dd2f700037802 */ /* 0x001fc80000000f00 */
[C---:B--2---:R-:W-:Y:S01]  /*00b0*/  FFMA R4, |R0|.reuse, -R7, 0.5 ;  /* 0x3f00000000047423 */ /* 0x044fe20000000a07 */
[C---:B------:R-:W-:Y:S02]  /*00c0*/  FSETP.NEU.AND P1, PT, |R0|.reuse, 1, PT ;  /* 0x3f8000000000780b */ /* 0x040fe40003f2d200 */
[----:B------:R-:W-:Y:S01]  /*00d0*/  FSETP.GT.AND P0, PT, |R0|, 0.56000000238418579102, PT ;  /* 0x3f0f5c290000780b */ /* 0x000fe20003f04200 */
[----:B------:R-:W0:Y:S02]  /*00e0*/  MUFU.RSQ R7, R4 ;  /* 0x0000000400077308 */ /* 0x000e240000001400 */
[----:B0-----:R-:W-:Y:S01]  /*00f0*/  FMUL R6, R4, R7 ;  /* 0x0000000704067220 */ /* 0x001fe20000400000 */
[----:B------:R-:W-:-:S04]  /*0100*/  FMUL R7, R7, -0.5 ;  /* 0xbf00000007077820 */ /* 0x000fc80000400000 */
[----:B------:R-:W-:-:S04]  /*0110*/  FFMA R7, R6, R7, 0.5 ;  /* 0x3f00000006077423 */ /* 0x000fc80000000007 */
[----:B------:R-:W-:-:S05]  /*0120*/  FFMA R7, R6, R7, R6 ;  /* 0x0000000706077223 */ /* 0x000fca0000000006 */
[----:B------:R-:W-:-:S04]  /*0130*/  FSEL R7, R7, RZ, P1 ;  /* 0x000000ff07077208 */ /* 0x000fc80000800000 */
[----:B------:R-:W-:-:S05]  /*0140*/  FSEL R7, R7, |R0|, P0 ;  /* 0x4000000007077208 */ /* 0x000fca0000000000 */
[----:B------:R-:W-:-:S04]  /*0150*/  FMUL R6, R7, R7 ;  /* 0x0000000707067220 */ /* 0x000fc80000400000 */
[----:B------:R-:W-:-:S04]  /*0160*/  FFMA R3, R6, R3, 0.018773360177874565125 ;  /* 0x3c99ca9706037423 */ /* 0x000fc80000000003 */
[----:B------:R-:W-:-:S04]  /*0170*/  FFMA R3, R6, R3, 0.046769052743911743164 ;  /* 0x3d3f90e806037423 */ /* 0x000fc80000000003 */
[----:B------:R-:W-:-:S04]  /*0180*/  FFMA R3, R6, R3, 0.074823014438152313232 ;  /* 0x3d993ccf06037423 */ /* 0x000fc80000000003 */
[C---:B------:R-:W-:Y:S02]  /*0190*/  FFMA R9, R6.reuse, R3, 0.16667181253433227539 ;  /* 0x3e2aac0406097423 */ /* 0x040fe40000000003 */
[----:B------:R-:W0:Y:S02]  /*01a0*/  LDC.64 R2, c[0x0][0x380] ;  /* 0x0000e000ff027b82 */ /* 0x000e240000000a00 */
[----:B------:R-:W-:Y:S01]  /*01b0*/  FMUL R6, R6, R9 ;  /* 0x0000000906067220 */ /* 0x000fe20000400000 */
[----:B------:R-:W-:-:S03]  /*01c0*/  HFMA2 R9, -RZ, RZ, 1.9599609375, 20144 ;  /* 0x3fd774ebff097431 */ /* 0x000fc600000001ff */
[----:B------:R-:W-:-:S04]  /*01d0*/  FFMA R7, R7, R6, R7 ;  /* 0x0000000607077223 */ /* 0x000fc80000000007 */
[----:B------:R-:W-:-:S04]  /*01e0*/  FMUL R4, R7, -2 ;  /* 0xc000000007047820 */ /* 0x000fc80000400000 */
[----:B------:R-:W-:-:S05]  /*01f0*/  @P0 FFMA R7, R9, 0.93318945169448852539, R4 ;  /* 0x3f6ee58109070823 */ /* 0x000fca0000000004 */
[C---:B------:R-:W-:Y:S02]  /*0200*/  FSETP.NAN.AND P0, PT, R7.reuse, R7, PT ;  /* 0x000000070700720b */ /* 0x040fe40003f08000 */
[----:B------:R-:W-:Y:S01]  /*0210*/  LOP3.LUT R0, R7, 0x80000000, R0, 0xb8, !PT ;  /* 0x8000000007007812 */ /* 0x000fe200078eb800 */
[----:B0-----:R-:W-:-:S03]  /*0220*/  IMAD.WIDE.U32 R2, R5, 0x4, R2 ;  /* 0x0000000405027825 */ /* 0x001fc600078e0002 */
[----:B------:R-:W-:-:S05]  /*0230*/  FSEL R7, R0, R7, !P0 ;  /* 0x0000000700077208 */ /* 0x000fca0004000000 */
[----:B------:R-:W-:Y:S01]  /*0240*/  STG.E desc[UR6][R2.64], R7 ;  /* 0x0000000702007986 */ /* 0x000fe2000c101906 */
[----:B------:R-:W-:Y:S05]  /*0250*/  EXIT ;  /* 0x000000000000794d */ /* 0x000fea0003800000 */
.L_x_1:
        /* <DEDUP_REMOVED lines=10> */
.L_x_5:


//--------------------- .text.default_function_kernel_3 --------------------------
	.section	.text.default_function_kernel_3,"ax",@progbits
	.align	128
        .global         default_function_kernel_3
        .type           default_function_kernel_3,@function
        .size           default_function_kernel_3,(.L_x_6 - default_function_kernel_3)
        .other          default_function_kernel_3,@"STO_CUDA_ENTRY STV_DEFAULT"
default_function_kernel_3:
.text.default_function_kernel_3:
[----:B------:R-:W-:Y:S01]  /*0000*/  LDC R1, c[0x0][0x37c] ;  /* 0x0000df00ff017b82 */ /* 0x000fe20000000800 */
[----:B------:R-:W0:Y:S07]  /*0010*/  S2R R6, SR_TID.X ;  /* 0x0000000000067919 */ /* 0x000e2e0000002100 */
[----:B------:R-:W1:Y:S01]  /*0020*/  LDC.64 R12, c[0x0][0x390] ;  /* 0x0000e400ff0c7b82 */ /* 0x000e620000000a00 */
[----:B------:R-:W2:Y:S01]  /*0030*/  LDCU.64 UR6, c[0x0][0x358] ;  /* 0x00006b00ff0677ac */ /* 0x000ea20008000a00 */
[----:B------:R-:W3:Y:S01]  /*0040*/  S2R R4, SR_CTAID.X ;  /* 0x0000000000047919 */ /* 0x000ee20000002500 */
[----:B0-----:R-:W-:-:S05]  /*0050*/  PRMT R7, R6, 0x9910, RZ ;  /* 0x0000991006077816 */ /* 0x001fca00000000ff */
[----:B------:R-:W-:-:S05]  /*0060*/  IMAD R7, R7, 0xcd, RZ ;  /* 0x000000cd07077824 */ /* 0x000fca00078e02ff */
[----:B------:R-:W-:-:S04]  /*0070*/  LOP3.LUT R7, R7, 0xffff, RZ, 0xc0, !PT ;  /* 0x0000ffff07077812 */ /* 0x000fc800078ec0ff */
[----:B------:R-:W-:-:S04]  /*0080*/  SHF.R.U32.HI R0, RZ, 0xc, R7 ;  /* 0x0000000cff007819 */ /* 0x000fc80000011607 */
[C---:B------:R-:W-:Y:S02]  /*0090*/  PRMT R2, R0.reuse, 0x9910, RZ ;  /* 0x0000991000027816 */ /* 0x040fe400000000ff */
[----:B------:R-:W-:-:S03]  /*00a0*/  LOP3.LUT R11, R0, 0xffff, RZ, 0xc0, !PT ;  /* 0x0000ffff000b7812 */ /* 0x000fc600078ec0ff */
[----:B------:R-:W-:-:S05]  /*00b0*/  IMAD R2, R2, 0x14, RZ ;  /* 0x0000001402027824 */ /* 0x000fca00078e02ff */
[----:B------:R-:W-:-:S04]  /*00c0*/  IADD3 R2, PT, PT, RZ, -R2, RZ ;  /* 0x80000002ff027210 */ /* 0x000fc80007ffe0ff */
[----:B------:R-:W-:-:S04]  /*00d0*/  PRMT R3, R2, 0x7710, RZ ;  /* 0x0000771002037816 */ /* 0x000fc800000000ff */
[----:B------:R-:W-:Y:S02]  /*00e0*/  IADD3 R10, PT, PT, R3, R6, RZ ;  /* 0x00000006030a7210 */ /* 0x000fe40007ffe0ff */
[----:B------:R-:W0:Y:S02]  /*00f0*/  LDC.64 R2, c[0x0][0x388] ;  /* 0x0000e200ff027b82 */ /* 0x000e240000000a00 */
[----:B------:R-:W-:-:S05]  /*0100*/  LOP3.LUT R9, R10, 0xff, RZ, 0xc0, !PT ;  /* 0x000000ff0a097812 */ /* 0x000fca00078ec0ff */
[----:B------:R-:W-:-:S04]  /*0110*/  IMAD R5, R11, 0x28, R9 ;  /* 0x000000280b057824 */ /* 0x000fc800078e0209 */
[----:B-1----:R-:W-:-:S05]  /*0120*/  IMAD.WIDE.U32 R12, R5, 0x4, R12 ;  /* 0x00000004050c7825 */ /* 0x002fca00078e000c */
[----:B--2---:R-:W2:Y:S01]  /*0130*/  LDG.E.CONSTANT R8, desc[UR6][R12.64] ;  /* 0x000000060c087981 */ /* 0x004ea2000c1e9900 */
[----:B------:R-:W-:-:S03]  /*0140*/  LOP3.LUT R0, R10, 0xff, RZ, 0xc0, !PT ;  /* 0x000000ff0a007812 */ /* 0x000fc600078ec0ff */
[----:B------:R-:W4:Y:S01]  /*0150*/  LDG.E.CONSTANT R10, desc[UR6][R12.64+0x50] ;  /* 0x000050060c0a7981 */ /* 0x000f22000c1e9900 */
[----:B---3--:R-:W-:Y:S01]  /*0160*/  LEA R11, R11, R4, 0x1 ;  /* 0x000000040b0b7211 */ /* 0x008fe200078e08ff */
[----:B------:R-:W-:-:S05]  /*0170*/  IMAD R0, R0, 0x34, RZ ;  /* 0x0000003400007824 */ /* 0x000fca00078e02ff */
[----:B------:R-:W-:-:S04]  /*0180*/  SHF.R.U32.HI R0, RZ, 0x5, R0 ;  /* 0x00000005ff007819 */ /* 0x000fc80000011600 */
[----:B------:R-:W-:-:S04]  /*0190*/  LOP3.LUT R0, R0, 0xf8, RZ, 0xc0, !PT ;  /* 0x000000f800007812 */ /* 0x000fc800078ec0ff */
[----:B------:R-:W-:-:S05]  /*01a0*/  LEA R11, R11, R0, 0x5 ;  /* 0x000000000b0b7211 */ /* 0x000fca00078e28ff */
[----:B0-----:R-:W-:-:S05]  /*01b0*/  IMAD.WIDE.U32 R2, R11, 0x4, R2 ;  /* 0x000000040b027825 */ /* 0x001fca00078e0002 */
[----:B------:R-:W3:Y:S04]  /*01c0*/  LDG.E.CONSTANT R0, desc[UR6][R2.64] ;  /* 0x0000000602007981 */ /* 0x000ee8000c1e9900 */
[----:B------:R-:W5:Y:S04]  /*01d0*/  LDG.E.CONSTANT R17, desc[UR6][R2.64+0x4] ;  /* 0x0000040602117981 */ /* 0x000f68000c1e9900 */
[----:B------:R-:W5:Y:S04]  /*01e0*/  LDG.E.CONSTANT R15, desc[UR6][R2.64+0x8] ;  /* 0x00000806020f7981 */ /* 0x000f68000c1e9900 */
[----:B------:R-:W5:Y:S04]  /*01f0*/  LDG.E.CONSTANT R14, desc[UR6][R2.64+0xc] ;  /* 0x00000c06020e7981 */ /* 0x000f68000c1e9900 */
[----:B------:R-:W5:Y:S04]  /*0200*/  LDG.E.CONSTANT R13, desc[UR6][R2.64+0x10] ;  /* 0x00001006020d7981 */ /* 0x000f68000c1e9900 */
[----:B------:R-:W5:Y:S04]  /*0210*/  LDG.E.CONSTANT R12, desc[UR6][R2.64+0x14] ;  /* 0x00001406020c7981 */ /* 0x000f68000c1e9900 */
[----:B------:R-:W5:Y:S04]  /*0220*/  LDG.E.CONSTANT R11, desc[UR6][R2.64+0x18] ;  /* 0x00001806020b7981 */ /* 0x000f68000c1e9900 */
[----:B------:R0:W5:Y:S01]  /*0230*/  LDG.E.CONSTANT R16, desc[UR6][R2.64+0x1c] ;  /* 0x00001c0602107981 */ /* 0x000162000c1e9900 */
[----:B------:R-:W1:Y:S01]  /*0240*/  S2UR UR5, SR_CgaCtaId ;  /* 0x00000000000579c3 */ /* 0x000e620000008800 */
[----:B------:R-:W-:Y:S01]  /*0250*/  SHF.R.U32.HI R7, RZ, 0xa, R7 ;  /* 0x0000000aff077819 */ /* 0x000fe20000011607 */
[----:B------:R-:W-:Y:S01]  /*0260*/  UMOV UR4, 0x400 ;  /* 0x0000040000047882 */ /* 0x000fe20000000000 */
[----:B------:R-:W-:-:S02]  /*0270*/  IMAD R5, R4, 0x14, R5 ;  /* 0x0000001404057824 */ /* 0x000fc400078e0205 */
[----:B------:R-:W-:-:S05]  /*0280*/  PRMT R7, R7, 0x9910, RZ ;  /* 0x0000991007077816 */ /* 0x000fca00000000ff */
[----:B------:R-:W-:-:S05]  /*0290*/  IMAD R7, R7, 0x5, RZ ;  /* 0x0000000507077824 */ /* 0x000fca00078e02ff */
[----:B------:R-:W-:-:S04]  /*02a0*/  IADD3 R7, PT, PT, RZ, -R7, RZ ;  /* 0x80000007ff077210 */ /* 0x000fc80007ffe0ff */
[----:B------:R-:W-:-:S04]  /*02b0*/  PRMT R7, R7, 0x7710, RZ ;  /* 0x0000771007077816 */ /* 0x000fc800000000ff */
[----:B------:R-:W-:Y:S01]  /*02c0*/  IADD3 R7, PT, PT, R7, R6, RZ ;  /* 0x0000000607077210 */ /* 0x000fe20007ffe0ff */
[----:B-1----:R-:W-:-:S03]  /*02d0*/  ULEA UR4, UR5, UR4, 0x18 ;  /* 0x0000000405047291 */ /* 0x002fc6000f8ec0ff */
[----:B------:R-:W-:-:S03]  /*02e0*/  LOP3.LUT R7, R7, 0xff, RZ, 0xc0, !PT ;  /* 0x000000ff07077812 */ /* 0x000fc600078ec0ff */
[----:B0-----:R-:W-:Y:S01]  /*02f0*/  LEA R3, R6, UR4, 0x2 ;  /* 0x0000000406037c11 */ /* 0x001fe2000f8e10ff */
[----:B------:R-:W-:Y:S01]  /*0300*/  BAR.SYNC.DEFER_BLOCKING 0x0 ;  /* 0x0000000000007b1d */ /* 0x000fe20000010000 */
[----:B------:R-:W-:-:S04]  /*0310*/  IADD3 R7, PT, PT, -R9, R6, R7 ;  /* 0x0000000609077210 */ /* 0x000fc80007ffe107 */
[----:B------:R-:W-:Y:S01]  /*0320*/  LEA R7, R7, UR4, 0x2 ;  /* 0x0000000407077c11 */ /* 0x000fe2000f8e10ff */
[----:B--2---:R-:W-:Y:S02]  /*0330*/  STS [R3], R8 ;  /* 0x0000000803007388 */ /* 0x004fe40000000800 */
[----:B------:R-:W-:Y:S06]  /*0340*/  BAR.SYNC.DEFER_BLOCKING 0x0 ;  /* 0x0000000000007b1d */ /* 0x000fec0000010000 */
[----:B------:R-:W3:Y:S04]  /*0350*/  LDS R9, [R7] ;  /* 0x0000000007097984 */ /* 0x000ee80000000800 */
[----:B------:R-:W5:Y:S04]  /*0360*/  LDS R2, [R7+0x14] ;  /* 0x0000140007027984 */ /* 0x000f680000000800 */
[----:B------:R-:W0:Y:S04]  /*0370*/  LDS R6, [R7+0x28] ;  /* 0x0000280007067984 */ /* 0x000e280000000800 */
[----:B------:R-:W1:Y:S01]  /*0380*/  LDS R18, [R7+0x3c] ;  /* 0x00003c0007127984 */ /* 0x000e620000000800 */
[----:B------:R-:W-:Y:S06]  /*0390*/  BAR.SYNC.DEFER_BLOCKING 0x0 ;  /* 0x0000000000007b1d */ /* 0x000fec0000010000 */
[----:B----4-:R-:W-:Y:S01]  /*03a0*/  STS [R3], R10 ;  /* 0x0000000a03007388 */ /* 0x010fe20000000800 */
[----:B---3--:R-:W-:Y:S01]  /*03b0*/  FFMA R0, R0, R9, RZ ;  /* 0x0000000900007223 */ /* 0x008fe200000000ff */
[----:B------:R-:W-:Y:S01]  /*03c0*/  HFMA2 R9, -RZ, RZ, 1.9599609375, 20144 ;  /* 0x3fd774ebff097431 */ /* 0x000fe200000001ff */
[----:B------:R-:W-:Y:S02]  /*03d0*/  BAR.SYNC.DEFER_BLOCKING 0x0 ;  /* 0x0000000000007b1d */ /* 0x000fe40000010000 */
[----:B-----5:R-:W-:-:S04]  /*03e0*/  FFMA R0, R17, R2, R0 ;  /* 0x0000000211007223 */ /* 0x020fc80000000000 */
[----:B0-----:R-:W-:Y:S01]  /*03f0*/  FFMA R15, R15, R6, R0 ;  /* 0x000000060f0f7223 */ /* 0x001fe20000000000 */
[----:B------:R-:W-:-:S03]  /*0400*/  HFMA2 R0, -RZ, RZ, 1.75, 0 ;  /* 0x3f000000ff007431 */ /* 0x000fc600000001ff */
[----:B-1----:R-:W-:Y:S01]  /*0410*/  FFMA R14, R14, R18, R15 ;  /* 0x000000120e0e7223 */ /* 0x002fe2000000000f */
[----:B------:R-:W0:Y:S04]  /*0420*/  LDS R19, [R7] ;  /* 0x0000000007137984 */ /* 0x000e280000000800 */
[----:B------:R-:W1:Y:S04]  /*0430*/  LDS R20, [R7+0x14] ;  /* 0x0000140007147984 */ /* 0x000e680000000800 */
[----:B------:R-:W2:Y:S04]  /*0440*/  LDS R8, [R7+0x28] ;  /* 0x0000280007087984 */ /* 0x000ea80000000800 */
[----:B------:R-:W3:Y:S01]  /*0450*/  LDS R21, [R7+0x3c] ;  /* 0x00003c0007157984 */ /* 0x000ee20000000800 */
[----:B0-----:R-:W-:-:S04]  /*0460*/  FFMA R13, R13, R19, R14 ;  /* 0x000000130d0d7223 */ /* 0x001fc8000000000e */
[----:B-1----:R-:W-:-:S04]  /*0470*/  FFMA R12, R12, R20, R13 ;  /* 0x000000140c0c7223 */ /* 0x002fc8000000000d */
[----:B--2---:R-:W-:-:S04]  /*0480*/  FFMA R11, R11, R8, R12 ;  /* 0x000000080b0b7223 */ /* 0x004fc8000000000c */
[----:B---3--:R-:W-:-:S04]  /*0490*/  FFMA R11, R16, R21, R11 ;  /* 0x00000015100b7223 */ /* 0x008fc8000000000b */
[C---:B------:R-:W-:Y:S01]  /*04a0*/  FFMA R0, |R11|.reuse, -R0, 0.5 ;  /* 0x3f0000000b007423 */ /* 0x040fe20000000a00 */
[C---:B------:R-:W-:Y:S02]  /*04b0*/  FSETP.NEU.AND P1, PT, |R11|.reuse, 1, PT ;  /* 0x3f8000000b00780b */ /* 0x040fe40003f2d200 */
[----:B------:R-:W-:Y:S01]  /*04c0*/  FSETP.GT.AND P0, PT, |R11|, 0.56000000238418579102, PT ;  /* 0x3f0f5c290b00780b */ /* 0x000fe20003f04200 */
[----:B------:R-:W0:Y:S02]  /*04d0*/  MUFU.RSQ R3, R0 ;  /* 0x0000000000037308 */ /* 0x000e240000001400 */
[----:B0-----:R-:W-:Y:S01]  /*04e0*/  FMUL R2, R0, R3 ;  /* 0x0000000300027220 */ /* 0x001fe20000400000 */
[----:B------:R-:W-:-:S04]  /*04f0*/  FMUL R3, R3, -0.5 ;  /* 0xbf00000003037820 */ /* 0x000fc80000400000 */
[----:B------:R-:W-:-:S04]  /*0500*/  FFMA R3, R2, R3, 0.5 ;  /* 0x3f00000002037423 */ /* 0x000fc80000000003 */
[----:B------:R-:W-:-:S05]  /*0510*/  FFMA R3, R2, R3, R2 ;  /* 0x0000000302037223 */ /* 0x000fca0000000002 */
[----:B------:R-:W-:Y:S02]  /*0520*/  FSEL R2, R3, RZ, P1 ;  /* 0x000000ff03027208 */ /* 0x000fe40000800000 */
[----:B------:R-:W-:Y:S02]  /*0530*/  MOV R3, 0x3d10ecef ;  /* 0x3d10ecef00037802 */ /* 0x000fe40000000f00 */
[----:B------:R-:W-:Y:S02]  /*0540*/  FSEL R2, R2, |R11|, P0 ;  /* 0x4000000b02027208 */ /* 0x000fe40000000000 */
[----:B------:R-:W-:Y:S02]  /*0550*/  FSETP.GT.AND P1, PT, R11, 0.56000000238418579102, PT ;  /* 0x3f0f5c290b00780b */ /* 0x000fe40003f24000 */
[----:B------:R-:W-:-:S05]  /*0560*/  LOP3.LUT R6, R2, 0x80000000, R11, 0xb8, !PT ;  /* 0x8000000002067812 */ /* 0x000fca00078eb80b */
[----:B------:R-:W-:-:S04]  /*0570*/  FMUL R0, R6, R6 ;  /* 0x0000000606007220 */ /* 0x000fc80000400000 */
[----:B------:R-:W-:-:S04]  /*0580*/  FFMA R3, R0, R3, 0.016980519518256187439 ;  /* 0x3c8b1abb00037423 */ /* 0x000fc80000000003 */
[----:B------:R-:W-:-:S04]  /*0590*/  FFMA R3, R0, R3, 0.030762933194637298584 ;  /* 0x3cfc028c00037423 */ /* 0x000fc80000000003 */
[----:B------:R-:W-:-:S04]  /*05a0*/  FFMA R3, R0, R3, 0.044709417968988418579 ;  /* 0x3d37213900037423 */ /* 0x000fc80000000003 */
[C---:B------:R-:W-:Y:S02]  /*05b0*/  FFMA R7, R0.reuse, R3, 0.074989043176174163818 ;  /* 0x3d9993db00077423 */ /* 0x040fe40000000003 */
[----:B------:R-:W0:Y:S02]  /*05c0*/  LDC.64 R2, c[0x0][0x380] ;  /* 0x0000e000ff027b82 */ /* 0x000e240000000a00 */
[----:B------:R-:W-:-:S04]  /*05d0*/  FFMA R7, R0, R7, 0.16666707396507263184 ;  /* 0x3e2aaac600077423 */ /* 0x000fc80000000007 */
[----:B------:R-:W-:-:S04]  /*05e0*/  FMUL R7, R0, R7 ;  /* 0x0000000700077220 */ /* 0x000fc80000400000 */
[----:B------:R-:W-:-:S05]  /*05f0*/  FFMA R7, R6, R7, R6 ;  /* 0x0000000706077223 */ /* 0x000fca0000000006 */
[----:B------:R-:W-:-:S05]  /*0600*/  FSEL R0, R7, -R7, P0 ;  /* 0x8000000707007208 */ /* 0x000fca0000000000 */
[----:B------:R-:W-:Y:S01]  /*0610*/  @!P1 FFMA R7, R9, 0.93318945169448852539, R0 ;  /* 0x3f6ee58109079823 */ /* 0x000fe20000000000 */
[----:B0-----:R-:W-:-:S04]  /*0620*/  IMAD.WIDE.U32 R2, R5, 0x4, R2 ;  /* 0x0000000405027825 */ /* 0x001fc800078e0002 */
[----:B------:R-:W-:-:S05]  /*0630*/  @P0 FADD R7, R7, R7 ;  /* 0x0000000707070221 */ /* 0x000fca0000000000 */
[----:B------:R-:W-:Y:S01]  /*0640*/  STG.E desc[UR6][R2.64], R7 ;  /* 0x0000000702007986 */ /* 0x000fe2000c101906 */
[----:B------:R-:W-:Y:S05]  /*0650*/  EXIT ;  /* 0x000000000000794d */ /* 0x000fea0003800000 */
.L_x_2:
        /* <DEDUP_REMOVED lines=10> */
.L_x_6:


//--------------------- .text.default_function_kernel_1 --------------------------
	.section	.text.default_function_kernel_1,"ax",@progbits
	.align	128
        .global         default_function_kernel_1
        .type           default_function_kernel_1,@function
        .size           default_function_kernel_1,(.L_x_7 - default_function_kernel_1)
        .other          default_function_kernel_1,@"STO_CUDA_ENTRY STV_DEFAULT"
default_function_kernel_1:
.text.default_function_kernel_1:
        /* <DEDUP_REMOVED lines=8> */
[----:B--2---:R-:W2:Y:S01]  /*0080*/  LDG.E.CONSTANT R0, desc[UR6][R2.64] ;  /* 0x0000000602007981 */ /* 0x004ea2000c1e9900 */
[----:B------:R-:W-:Y:S02]  /*0090*/  HFMA2 R8, -RZ, RZ, 1.625, 0 ;  /* 0x3e800000ff087431 */ /* 0x000fe400000001ff */
[C---:B--2---:R-:W-:Y:S01]  /*00a0*/  FFMA R4, R0.reuse, R0, 1 ;  /* 0x3f80000000047423 */ /* 0x044fe20000000000 */
[----:B------:R-:W-:-:S03]  /*00b0*/  FSETP.GT.AND P0, PT, |R0|, 8388608, PT ;  /* 0x4b0000000000780b */ /* 0x000fc60003f04200 */
[----:B------:R-:W0:Y:S02]  /*00c0*/  MUFU.RSQ R7, R4 ;  /* 0x0000000400077308 */ /* 0x000e240000001400 */
[----:B0-----:R-:W-:-:S06]  /*00d0*/  FFMA R7, R4, R7, 1 ;  /* 0x3f80000004077423 */ /* 0x001fcc0000000007 */
[----:B------:R-:W0:Y:S02]  /*00e0*/  MUFU.RCP R7, R7 ;  /* 0x0000000700077308 */ /* 0x000e240000001000 */
[----:B0-----:R-:W-:Y:S01]  /*00f0*/  FMUL R9, |R0|, R7 ;  /* 0x0000000700097220 */ /* 0x001fe20000400200 */
[----:B------:R-:W-:-:S03]  /*0100*/  MOV R7, 0x3d39bf78 ;  /* 0x3d39bf7800077802 */ /* 0x000fc60000000f00 */
        /* <DEDUP_REMOVED lines=26> */
[----:B------:R-:W-:Y:S01]  /*02b0*/  @P1 FSETP.NEU.AND P2, PT, R9, RZ, PT ;  /* 0x000000ff0900120b */ /* 0x000fe20003f4d000 */
[----:B------:R-:W0:Y:S03]  /*02c0*/  LDC.64 R2, c[0x0][0x380] ;  /* 0x0000e000ff027b82 */ /* 0x000e260000000a00 */
[----:B------:R-:W-:-:S05]  /*02d0*/  @P1 FSEL R6, R6, -RZ, P2 ;  /* 0x800000ff06061208 */ /* 0x000fca0001000000 */
[----:B------:R-:W-:Y:S01]  /*02e0*/  @P0 FADD R6, R6, 0.69314718246459960938 ;  /* 0x3f31721806060421 */ /* 0x000fe20000000000 */
[----:B------:R-:W-:-:S04]  /*02f0*/  FSETP.NAN.AND P0, PT, |R0|, |R0|, PT ;  /* 0x400000000000720b */ /* 0x000fc80003f08200 */
[----:B------:R-:W-:-:S04]  /*0300*/  LOP3.LUT R4, R6, 0x80000000, R0, 0xb8, !PT ;  /* 0x8000000006047812 */ /* 0x000fc800078eb800 */
[----:B------:R-:W-:-:S05]  /*0310*/  FSEL R7, R4, R6, !P0 ;  /* 0x0000000604077208 */ /* 0x000fca0004000000 */
[----:B------:R-:W-:Y:S01]  /*0320*/  FADD R7, R0, R7 ;  /* 0x0000000700077221 */ /* 0x000fe20000000000 */
[----:B0-----:R-:W-:-:S05]  /*0330*/  IMAD.WIDE.U32 R2, R5, 0x4, R2 ;  /* 0x0000000405027825 */ /* 0x001fca00078e0002 */
[----:B------:R-:W-:Y:S01]  /*0340*/  STG.E desc[UR6][R2.64], R7 ;  /* 0x0000000702007986 */ /* 0x000fe2000c101906 */
[----:B------:R-:W-:Y:S05]  /*0350*/  EXIT ;  /* 0x000000000000794d */ /* 0x000fea0003800000 */
.L_x_3:
        /* <DEDUP_REMOVED lines=10> */
.L_x_7:


//--------------------- .nv.shared.reserved.0     --------------------------
	.section	.nv.shared.reserved.0,"aw",@nobits
	.weak		__nv_reservedSMEM_offset_0_alias
	.size		__nv_reservedSMEM_offset_0_alias, 0, 64
	.other		__nv_reservedSMEM_offset_0_alias,@"STO_CUDA_RESERVED_SHARED STV_DEFAULT"
__nv_reservedSMEM_offset_0_alias:
	.zero		0
	.zero		64


//--------------------- .nv.shared.default_function_kernel_3 --------------------------
	.section	.nv.shared.default_function_kernel_3,"aw",@nobits
	.sectionflags	@""
	.align	4
.nv.shared.default_function_kernel_3:
	.zero		1744


//--------------------- .nv.constant0.default_function_kernel_2 --------------------------
	.section	.nv.constant0.default_function_kernel_2,"a",@progbits
	.sectionflags	@""
	.align	4
.nv.constant0.default_function_kernel_2:
	.zero		912


//--------------------- .nv.constant0.default_function_kernel --------------------------
	.section	.nv.constant0.default_function_kernel,"a",@progbits
	.sectionflags	@""
	.align	4
.nv.constant0.default_function_kernel:
	.zero		912


//--------------------- .nv.constant0.default_function_kernel_3 --------------------------
	.section	.nv.constant0.default_function_kernel_3,"a",@progbits
	.sectionflags	@""
	.align	4
.nv.constant0.default_function_kernel_3:
	.zero		920


//--------------------- .nv.constant0.default_function_kernel_1 --------------------------
	.section	.nv.constant0.default_function_kernel_1,"a",@progbits
	.sectionflags	@""
	.align	4
.nv.constant0.default_function_kernel_1:
	.zero		912


//--------------------- SYMBOLS --------------------------

	.type		.nv.reservedSmem.offset0,@object
	.size		.nv.reservedSmem.offset0,0x4
	.type		.nv.reservedSmem.cap,@object
	.size		.nv.reservedSmem.cap,0x4
